//
// Generated by NVIDIA NVVM Compiler
//
// Compiler Build ID: CL-36424714
// Cuda compilation tools, release 13.0, V13.0.88
// Based on NVVM 20.0.0
//

.version 9.0
.target sm_100
.address_size 64

	// .globl	_Z12vecAddKernelPfS_S_i
.extern .func  (.param .b32 func_retval0) vprintf
(
	.param .b64 vprintf_param_0,
	.param .b64 vprintf_param_1
)
;
.global .align 1 .b8 $str[33] = {84, 104, 114, 101, 97, 100, 32, 58, 32, 37, 100, 32, 44, 32, 97, 58, 37, 102, 32, 44, 32, 98, 58, 37, 102, 32, 44, 32, 99, 37, 102, 10};
.global .align 1 .b8 $str$1[51] = {87, 97, 114, 110, 105, 110, 103, 33, 32, 84, 104, 114, 101, 97, 100, 32, 58, 32, 37, 100, 32, 100, 105, 100, 32, 110, 111, 116, 32, 104, 97, 118, 101, 32, 97, 110, 121, 116, 104, 105, 110, 103, 32, 116, 111, 32, 100, 111, 33, 10};

.visible .entry _Z12vecAddKernelPfS_S_i(
	.param .u64 .ptr .align 1 _Z12vecAddKernelPfS_S_i_param_0,
	.param .u64 .ptr .align 1 _Z12vecAddKernelPfS_S_i_param_1,
	.param .u64 .ptr .align 1 _Z12vecAddKernelPfS_S_i_param_2,
	.param .u32 _Z12vecAddKernelPfS_S_i_param_3
)
{
	.local .align 16 .b8 	__local_depot0[32];
	.reg .b64 	%SP;
	.reg .b64 	%SPL;
	.reg .pred 	%p<2>;
	.reg .b32 	%r<10>;
	.reg .b32 	%f<6>;
	.reg .b64 	%rd<19>;
	.reg .b64 	%fd<4>;

	mov.u64 	%SPL, __local_depot0;
	cvta.local.u64 	%SP, %SPL;
	ld.param.u64 	%rd2, [_Z12vecAddKernelPfS_S_i_param_0];
	ld.param.u64 	%rd3, [_Z12vecAddKernelPfS_S_i_param_1];
	ld.param.u64 	%rd4, [_Z12vecAddKernelPfS_S_i_param_2];
	ld.param.u32 	%r2, [_Z12vecAddKernelPfS_S_i_param_3];
	add.u64 	%rd5, %SP, 0;
	add.u64 	%rd1, %SPL, 0;
	mov.u32 	%r3, %ctaid.x;
	mov.u32 	%r4, %ntid.x;
	mov.u32 	%r5, %tid.x;
	mad.lo.s32 	%r1, %r3, %r4, %r5;
	setp.ge.s32 	%p1, %r1, %r2;
	@%p1 bra 	$L__BB0_2;
	cvta.to.global.u64 	%rd9, %rd2;
	cvta.to.global.u64 	%rd10, %rd3;
	cvta.to.global.u64 	%rd11, %rd4;
	mul.wide.s32 	%rd12, %r1, 4;
	add.s64 	%rd13, %rd9, %rd12;
	ld.global.f32 	%f1, [%rd13];
	add.s64 	%rd14, %rd10, %rd12;
	ld.global.f32 	%f2, [%rd14];
	add.f32 	%f3, %f1, %f2;
	add.s64 	%rd15, %rd11, %rd12;
	st.global.f32 	[%rd15], %f3;
	ld.global.f32 	%f4, [%rd13];
	cvt.f64.f32 	%fd1, %f4;
	ld.global.f32 	%f5, [%rd14];
	cvt.f64.f32 	%fd2, %f5;
	cvt.f64.f32 	%fd3, %f3;
	st.local.u32 	[%rd1], %r1;
	st.local.f64 	[%rd1+8], %fd1;
	st.local.v2.f64 	[%rd1+16], {%fd2, %fd3};
	mov.u64 	%rd16, $str;
	cvta.global.u64 	%rd17, %rd16;
	{ // callseq 1, 0
	.param .b64 param0;
	st.param.b64 	[param0], %rd17;
	.param .b64 param1;
	st.param.b64 	[param1], %rd5;
	.param .b32 retval0;
	call.uni (retval0), 
	vprintf, 
	(
	param0, 
	param1
	);
	ld.param.b32 	%r8, [retval0];
	} // callseq 1
	bra.uni 	$L__BB0_3;
$L__BB0_2:
	st.local.u32 	[%rd1], %r1;
	mov.u64 	%rd6, $str$1;
	cvta.global.u64 	%rd7, %rd6;
	{ // callseq 0, 0
	.param .b64 param0;
	st.param.b64 	[param0], %rd7;
	.param .b64 param1;
	st.param.b64 	[param1], %rd5;
	.param .b32 retval0;
	call.uni (retval0), 
	vprintf, 
	(
	param0, 
	param1
	);
	ld.param.b32 	%r6, [retval0];
	} // callseq 0
$L__BB0_3:
	ret;

}


// ===== COMPILED SASS (sm_100) =====

	.target	sm_100

	.elftype	@"ET_EXEC"


//--------------------- .note.nv.tkinfo           --------------------------
	.section	.note.nv.tkinfo,"",@"SHT_NOTE"
	.sectionflags	@"SHF_NOTE_NV_TKINFO"
	.tkinfo
        /*0018*/ 	.word	0x00000002
        /*0030*/ 	.string	""
        /*0030*/ 	.string	"ptxas"
        /*0030*/ 	.string	"Cuda compilation tools, release 13.0, V13.0.88"
        /*0030*/ 	.string	"Build cuda_13.0.r13.0/compiler.36424714_0"
        /*0030*/ 	.string	"-arch sm_100 -m 64 "



//--------------------- .note.nv.cuinfo           --------------------------
	.section	.note.nv.cuinfo,"",@"SHT_NOTE"
	.sectionflags	@"SHF_NOTE_NV_CUINFO"
        /*0018*/ 	.short	0x0002
        /*001a*/ 	.short	0x0064
        /*001c*/ 	.short	0x0082
	.zero		2


//--------------------- .nv.info                  --------------------------
	.section	.nv.info,"",@"SHT_CUDA_INFO"
	.align	4


	//----- nvinfo : EIATTR_REGCOUNT
	.align		4
        /*0000*/ 	.byte	0x04, 0x2f
        /*0002*/ 	.short	(.L_3 - .L_2)
	.align		4
.L_2:
        /*0004*/ 	.word	index@(_Z12vecAddKernelPfS_S_i)
        /*0008*/ 	.word	0x00000018


	//----- nvinfo : EIATTR_FRAME_SIZE
	.align		4
.L_3:
        /*000c*/ 	.byte	0x04, 0x11
        /*000e*/ 	.short	(.L_5 - .L_4)
	.align		4
.L_4:
        /*0010*/ 	.word	index@(_Z12vecAddKernelPfS_S_i)
        /*0014*/ 	.word	0x00000020


	//----- nvinfo : EIATTR_MIN_STACK_SIZE
	.align		4
.L_5:
        /*0018*/ 	.byte	0x04, 0x12
        /*001a*/ 	.short	(.L_7 - .L_6)
	.align		4
.L_6:
        /*001c*/ 	.word	index@(_Z12vecAddKernelPfS_S_i)
        /*0020*/ 	.word	0x00000020
.L_7:


//--------------------- .nv.compat                --------------------------
	.section	.nv.compat,"",@"SHT_CUDA_COMPAT_INFO"
	.align	4
        /*0000*/ 	.byte	0x02, 0x09, 0x00, 0x00, 0x02, 0x02, 0x01, 0x00, 0x02, 0x05, 0x05, 0x00, 0x03, 0x07, 0x01, 0x01
        /*0010*/ 	.byte	0x02, 0x03, 0x00, 0x00, 0x02, 0x06, 0x01, 0x00, 0x04, 0x0b, 0x08, 0x00, 0x09, 0x00, 0x00, 0x00
        /*0020*/ 	.byte	0x00, 0x00, 0x00, 0x00


//--------------------- .nv.info._Z12vecAddKernelPfS_S_i --------------------------
	.section	.nv.info._Z12vecAddKernelPfS_S_i,"",@"SHT_CUDA_INFO"
	.sectionflags	@""
	.align	4


	//----- nvinfo : EIATTR_CUDA_API_VERSION
	.align		4
        /*0000*/ 	.byte	0x04, 0x37
        /*0002*/ 	.short	(.L_9 - .L_8)
.L_8:
        /*0004*/ 	.word	0x00000082


	//----- nvinfo : EIATTR_KPARAM_INFO
	.align		4
.L_9:
        /*0008*/ 	.byte	0x04, 0x17
        /*000a*/ 	.short	(.L_11 - .L_10)
.L_10:
        /*000c*/ 	.word	0x00000000
        /*0010*/ 	.short	0x0003
        /*0012*/ 	.short	0x0018
        /*0014*/ 	.byte	0x00, 0xf0, 0x11, 0x00


	//----- nvinfo : EIATTR_KPARAM_INFO
	.align		4
.L_11:
        /*0018*/ 	.byte	0x04, 0x17
        /*001a*/ 	.short	(.L_13 - .L_12)
.L_12:
        /*001c*/ 	.word	0x00000000
        /*0020*/ 	.short	0x0002
        /*0022*/ 	.short	0x0010
        /*0024*/ 	.byte	0x00, 0xf5, 0x21, 0x00


	//----- nvinfo : EIATTR_KPARAM_INFO
	.align		4
.L_13:
        /*0028*/ 	.byte	0x04, 0x17
        /*002a*/ 	.short	(.L_15 - .L_14)
.L_14:
        /*002c*/ 	.word	0x00000000
        /*0030*/ 	.short	0x0001
        /*0032*/ 	.short	0x0008
        /*0034*/ 	.byte	0x00, 0xf5, 0x21, 0x00


	//----- nvinfo : EIATTR_KPARAM_INFO
	.align		4
.L_15:
        /*0038*/ 	.byte	0x04, 0x17
        /*003a*/ 	.short	(.L_17 - .L_16)
.L_16:
        /*003c*/ 	.word	0x00000000
        /*0040*/ 	.short	0x0000
        /*0042*/ 	.short	0x0000
        /*0044*/ 	.byte	0x00, 0xf5, 0x21, 0x00


	//----- nvinfo : EIATTR_SPARSE_MMA_MASK
	.align		4
.L_17:
        /*0048*/ 	.byte	0x03, 0x50
        /*004a*/ 	.short	0x0000


	//----- nvinfo : EIATTR_MAXREG_COUNT
	.align		4
        /*004c*/ 	.byte	0x03, 0x1b
        /*004e*/ 	.short	0x00ff


	//----- nvinfo : EIATTR_EXTERNS
	.align		4
        /*0050*/ 	.byte	0x04, 0x0f
        /*0052*/ 	.short	(.L_19 - .L_18)


	//   ....[0]....
	.align		4
.L_18:
        /*0054*/ 	.word	index@(vprintf)


	//----- nvinfo : EIATTR_MERCURY_ISA_VERSION
	.align		4
.L_19:
        /*0058*/ 	.byte	0x03, 0x5f
        /*005a*/ 	.short	0x0101


	//----- nvinfo : EIATTR_VRC_CTA_INIT_COUNT
	.align		4
        /*005c*/ 	.byte	0x02, 0x4a
	.zero		1
	.zero		1


	//----- nvinfo : EIATTR_SYSCALL_OFFSETS
	.align		4
        /*0060*/ 	.byte	0x04, 0x46
        /*0062*/ 	.short	(.L_21 - .L_20)


	//   ....[0]....
.L_20:
        /*0064*/ 	.word	0x00000260


	//   ....[1]....
        /*0068*/ 	.word	0x000002f0


	//----- nvinfo : EIATTR_EXIT_INSTR_OFFSETS
	.align		4
.L_21:
        /*006c*/ 	.byte	0x04, 0x1c
        /*006e*/ 	.short	(.L_23 - .L_22)


	//   ....[0]....
.L_22:
        /*0070*/ 	.word	0x00000270


	//   ....[1]....
        /*0074*/ 	.word	0x00000300


	//----- nvinfo : EIATTR_CRS_STACK_SIZE
	.align		4
.L_23:
        /*0078*/ 	.byte	0x04, 0x1e
        /*007a*/ 	.short	(.L_25 - .L_24)
.L_24:
        /*007c*/ 	.word	0x00000000


	//----- nvinfo : EIATTR_CBANK_PARAM_SIZE
	.align		4
.L_25:
        /*0080*/ 	.byte	0x03, 0x19
        /*0082*/ 	.short	0x001c


	//----- nvinfo : EIATTR_PARAM_CBANK
	.align		4
        /*0084*/ 	.byte	0x04, 0x0a
        /*0086*/ 	.short	(.L_27 - .L_26)
	.align		4
.L_26:
        /*0088*/ 	.word	index@(.nv.constant0._Z12vecAddKernelPfS_S_i)
        /*008c*/ 	.short	0x0380
        /*008e*/ 	.short	0x001c


	//----- nvinfo : EIATTR_SW_WAR
	.align		4
.L_27:
        /*0090*/ 	.byte	0x04, 0x36
        /*0092*/ 	.short	(.L_29 - .L_28)
.L_28:
        /*0094*/ 	.word	0x00000008
.L_29:


//--------------------- .nv.callgraph             --------------------------
	.section	.nv.callgraph,"",@"SHT_CUDA_CALLGRAPH"
	.align	4
	.sectionentsize	8
	.align		4
        /*0000*/ 	.word	0x00000000
	.align		4
        /*0004*/ 	.word	0xffffffff
	.align		4
        /*0008*/ 	.word	index@(_Z12vecAddKernelPfS_S_i)
	.align		4
        /*000c*/ 	.word	index@(vprintf)
	.align		4
        /*0010*/ 	.word	0x00000000
	.align		4
        /*0014*/ 	.word	0xfffffffe
	.align		4
        /*0018*/ 	.word	0x00000000
	.align		4
        /*001c*/ 	.word	0xfffffffd
	.align		4
        /*0020*/ 	.word	0x00000000
	.align		4
        /*0024*/ 	.word	0xfffffffc


//--------------------- .nv.constant4             --------------------------
	.section	.nv.constant4,"a",@progbits
	.align	8
	.align		8
.nv.constant4:
        /*0000*/ 	.dword	vprintf
	.align		8
        /*0008*/ 	.dword	$str
	.align		8
        /*0010*/ 	.dword	$str$1


//--------------------- .text._Z12vecAddKernelPfS_S_i --------------------------
	.section	.text._Z12vecAddKernelPfS_S_i,"ax",@progbits
	.align	128
        .global         _Z12vecAddKernelPfS_S_i
        .type           _Z12vecAddKernelPfS_S_i,@function
        .size           _Z12vecAddKernelPfS_S_i,(.L_x_4 - _Z12vecAddKernelPfS_S_i)
        .other          _Z12vecAddKernelPfS_S_i,@"STO_CUDA_ENTRY STV_DEFAULT"
_Z12vecAddKernelPfS_S_i:
.text._Z12vecAddKernelPfS_S_i:
[----:B------:R-:W0:Y:S01]  /*0000*/  LDC R1, c[0x0][0x37c] ;  /* 0x0000df00ff017b82 */ /* 0x000e220000000800 */
[----:B------:R-:W1:Y:S01]  /*0010*/  S2R R3, SR_TID.X ;  /* 0x0000000000037919 */ /* 0x000e620000002100 */
[----:B------:R-:W2:Y:S06]  /*0020*/  LDCU UR5, c[0x0][0x2fc] ;  /* 0x00005f80ff0577ac */ /* 0x000eac0008000800 */
[----:B------:R-:W1:Y:S01]  /*0030*/  S2UR UR6, SR_CTAID.X ;  /* 0x00000000000679c3 */ /* 0x000e620000002500 */
[----:B0-----:R-:W-:Y:S01]  /*0040*/  VIADD R1, R1, 0xffffffe0 ;  /* 0xffffffe001017836 */ /* 0x001fe20000000000 */
[----:B------:R-:W0:Y:S01]  /*0050*/  LDCU UR7, c[0x0][0x398] ;  /* 0x00007300ff0777ac */ /* 0x000e220008000800 */
[----:B------:R-:W3:Y:S05]  /*0060*/  LDCU UR4, c[0x0][0x2f8] ;  /* 0x00005f00ff0477ac */ /* 0x000eea0008000800 */
[----:B------:R-:W1:Y:S01]  /*0070*/  LDC R0, c[0x0][0x360] ;  /* 0x0000d800ff007b82 */ /* 0x000e620000000800 */
[----:B---3--:R-:W-:-:S05]  /*0080*/  IADD3 R6, P1, PT, R1, UR4, RZ ;  /* 0x0000000401067c10 */ /* 0x008fca000ff3e0ff */
[----:B--2---:R-:W-:Y:S02]  /*0090*/  IMAD.X R7, RZ, RZ, UR5, P1 ;  /* 0x00000005ff077e24 */ /* 0x004fe400088e06ff */
[----:B-1----:R-:W-:-:S05]  /*00a0*/  IMAD R0, R0, UR6, R3 ;  /* 0x0000000600007c24 */ /* 0x002fca000f8e0203 */
[----:B0-----:R-:W-:-:S13]  /*00b0*/  ISETP.GE.AND P0, PT, R0, UR7, PT ;  /* 0x0000000700007c0c */ /* 0x001fda000bf06270 */
[----:B------:R-:W-:Y:S05]  /*00c0*/  @P0 BRA `(.L_x_0) ;  /* 0x00000000006c0947 */ /* 0x000fea0003800000 */
[----:B------:R-:W0:Y:S01]  /*00d0*/  LDC.64 R4, c[0x0][0x380] ;  /* 0x0000e000ff047b82 */ /* 0x000e220000000a00 */
[----:B------:R-:W1:Y:S07]  /*00e0*/  LDCU.64 UR4, c[0x0][0x358] ;  /* 0x00006b00ff0477ac */ /* 0x000e6e0008000a00 */
[----:B------:R-:W2:Y:S08]  /*00f0*/  LDC.64 R2, c[0x0][0x388] ;  /* 0x0000e200ff027b82 */ /* 0x000eb00000000a00 */
[----:B------:R-:W3:Y:S01]  /*0100*/  LDC.64 R18, c[0x0][0x390] ;  /* 0x0000e400ff127b82 */ /* 0x000ee20000000a00 */
[----:B0-----:R-:W-:-:S05]  /*0110*/  IMAD.WIDE R4, R0, 0x4, R4 ;  /* 0x0000000400047825 */ /* 0x001fca00078e0204 */
[----:B-1----:R-:W4:Y:S01]  /*0120*/  LDG.E R12, desc[UR4][R4.64] ;  /* 0x00000004040c7981 */ /* 0x002f22000c1e1900 */
[----:B--2---:R-:W-:-:S05]  /*0130*/  IMAD.WIDE R2, R0, 0x4, R2 ;  /* 0x0000000400027825 */ /* 0x004fca00078e0202 */
[----:B------:R-:W4:Y:S01]  /*0140*/  LDG.E R9, desc[UR4][R2.64] ;  /* 0x0000000402097981 */ /* 0x000f22000c1e1900 */
[----:B---3--:R-:W-:-:S04]  /*0150*/  IMAD.WIDE R18, R0, 0x4, R18 ;  /* 0x0000000400127825 */ /* 0x008fc800078e0212 */
[----:B----4-:R-:W-:-:S05]  /*0160*/  FADD R12, R12, R9 ;  /* 0x000000090c0c7221 */ /* 0x010fca0000000000 */
[----:B------:R0:W-:Y:S04]  /*0170*/  STG.E desc[UR4][R18.64], R12 ;  /* 0x0000000c12007986 */ /* 0x0001e8000c101904 */
[----:B------:R1:W2:Y:S04]  /*0180*/  LDG.E R13, desc[UR4][R4.64] ;  /* 0x00000004040d7981 */ /* 0x0002a8000c1e1900 */
[----:B------:R-:W3:Y:S01]  /*0190*/  LDG.E R8, desc[UR4][R2.64] ;  /* 0x0000000402087981 */ /* 0x000ee2000c1e1900 */
[----:B------:R-:W-:Y:S01]  /*01a0*/  F2F.F64.F32 R10, R12 ;  /* 0x0000000c000a7310 */ /* 0x000fe20000201800 */
[----:B------:R-:W-:Y:S01]  /*01b0*/  MOV R16, 0x0 ;  /* 0x0000000000107802 */ /* 0x000fe20000000f00 */
[----:B------:R-:W1:Y:S01]  /*01c0*/  LDCU.64 UR4, c[0x4][0x8] ;  /* 0x01000100ff0477ac */ /* 0x000e620008000a00 */
[----:B------:R0:W-:Y:S04]  /*01d0*/  STL [R1], R0 ;  /* 0x0000000001007387 */ /* 0x0001e80000100800 */
[----:B------:R-:W4:Y:S01]  /*01e0*/  LDC.64 R16, c[0x4][R16] ;  /* 0x0100000010107b82 */ /* 0x000f220000000a00 */
[----:B-1----:R-:W-:Y:S01]  /*01f0*/  MOV R4, UR4 ;  /* 0x0000000400047c02 */ /* 0x002fe20008000f00 */
[----:B------:R-:W-:Y:S01]  /*0200*/  IMAD.U32 R5, RZ, RZ, UR5 ;  /* 0x00000005ff057e24 */ /* 0x000fe2000f8e00ff */
[----:B--2---:R-:W1:Y:S08]  /*0210*/  F2F.F64.F32 R14, R13 ;  /* 0x0000000d000e7310 */ /* 0x004e700000201800 */
[----:B---3--:R-:W2:Y:S01]  /*0220*/  F2F.F64.F32 R8, R8 ;  /* 0x0000000800087310 */ /* 0x008ea20000201800 */
[----:B-1----:R0:W-:Y:S04]  /*0230*/  STL.64 [R1+0x8], R14 ;  /* 0x0000080e01007387 */ /* 0x0021e80000100a00 */
[----:B--2-4-:R0:W-:Y:S02]  /*0240*/  STL.128 [R1+0x10], R8 ;  /* 0x0000100801007387 */ /* 0x0141e40000100c00 */
[----:B------:R-:W-:-:S07]  /*0250*/  LEPC R20, `(.L_x_1) ;  /* 0x000000001014794e */ /* 0x000fce0000000000 */
[----:B0-----:R-:W-:Y:S05]  /*0260*/  CALL.ABS.NOINC R16 ;  /* 0x0000000010007343 */ /* 0x001fea0003c00000 */
.L_x_1:
[----:B------:R-:W-:Y:S05]  /*0270*/  EXIT ;  /* 0x000000000000794d */ /* 0x000fea0003800000 */
.L_x_0:
[----:B------:R-:W-:Y:S01]  /*0280*/  MOV R2, 0x0 ;  /* 0x0000000000027802 */ /* 0x000fe20000000f00 */
[----:B------:R0:W-:Y:S01]  /*0290*/  STL [R1], R0 ;  /* 0x0000000001007387 */ /* 0x0001e20000100800 */
[----:B------:R-:W1:Y:S04]  /*02a0*/  LDCU.64 UR4, c[0x4][0x10] ;  /* 0x01000200ff0477ac */ /* 0x000e680008000a00 */
[----:B------:R-:W2:Y:S01]  /*02b0*/  LDC.64 R2, c[0x4][R2] ;  /* 0x0100000002027b82 */ /* 0x000ea20000000a00 */
[----:B-1----:R-:W-:Y:S02]  /*02c0*/  MOV R4, UR4 ;  /* 0x0000000400047c02 */ /* 0x002fe40008000f00 */
[----:B0-----:R-:W-:-:S07]  /*02d0*/  MOV R5, UR5 ;  /* 0x0000000500057c02 */ /* 0x001fce0008000f00 */
[----:B------:R-:W-:-:S07]  /*02e0*/  LEPC R20, `(.L_x_2) ;  /* 0x000000001014794e */ /* 0x000fce0000000000 */
[----:B--2---:R-:W-:Y:S05]  /*02f0*/  CALL.ABS.NOINC R2 ;  /* 0x0000000002007343 */ /* 0x004fea0003c00000 */
.L_x_2:
[----:B------:R-:W-:Y:S05]  /*0300*/  EXIT ;  /* 0x000000000000794d */ /* 0x000fea0003800000 */
.L_x_3:
[----:B------:R-:W-:-:S00]  /*0310*/  BRA `(.L_x_3) ;  /* 0xfffffffc00fc7947 */ /* 0x000fc0000383ffff */
[----:B------:R-:W-:-:S00]  /*0320*/  NOP ;  /* 0x0000000000007918 */ /* 0x000fc00000000000 */
        /* <DEDUP_REMOVED lines=13> */
.L_x_4:


//--------------------- .nv.global.init           --------------------------
	.section	.nv.global.init,"aw",@progbits
.nv.global.init:
	.type		$str,@object
	.size		$str,($str$1 - $str)
$str:
        /*0000*/ 	.byte	0x54, 0x68, 0x72, 0x65, 0x61, 0x64, 0x20, 0x3a, 0x20, 0x25, 0x64, 0x20, 0x2c, 0x20, 0x61, 0x3a
        /*0010*/ 	.byte	0x25, 0x66, 0x20, 0x2c, 0x20, 0x62, 0x3a, 0x25, 0x66, 0x20, 0x2c, 0x20, 0x63, 0x25, 0x66, 0x0a
        /*0020*/ 	.byte	0x00
	.type		$str$1,@object
	.size		$str$1,(.L_1 - $str$1)
$str$1:
        /*0021*/ 	.byte	0x57, 0x61, 0x72, 0x6e, 0x69, 0x6e, 0x67, 0x21, 0x20, 0x54, 0x68, 0x72, 0x65, 0x61, 0x64, 0x20
        /*0031*/ 	.byte	0x3a, 0x20, 0x25, 0x64, 0x20, 0x64, 0x69, 0x64, 0x20, 0x6e, 0x6f, 0x74, 0x20, 0x68, 0x61, 0x76
        /*0041*/ 	.byte	0x65, 0x20, 0x61, 0x6e, 0x79, 0x74, 0x68, 0x69, 0x6e, 0x67, 0x20, 0x74, 0x6f, 0x20, 0x64, 0x6f
        /*0051*/ 	.byte	0x21, 0x0a, 0x00
.L_1:


//--------------------- .nv.shared.reserved.0     --------------------------
	.section	.nv.shared.reserved.0,"aw",@nobits
	.weak		__nv_reservedSMEM_offset_0_alias
	.size		__nv_reservedSMEM_offset_0_alias, 0, 64
	.other		__nv_reservedSMEM_offset_0_alias,@"STO_CUDA_RESERVED_SHARED STV_DEFAULT"
__nv_reservedSMEM_offset_0_alias:
	.zero		0
	.zero		64


//--------------------- .nv.constant0._Z12vecAddKernelPfS_S_i --------------------------
	.section	.nv.constant0._Z12vecAddKernelPfS_S_i,"a",@progbits
	.sectionflags	@""
	.align	4
.nv.constant0._Z12vecAddKernelPfS_S_i:
	.zero		924


//--------------------- SYMBOLS --------------------------

	.type		.nv.reservedSmem.offset0,@object
	.size		.nv.reservedSmem.offset0,0x4
	.type		vprintf,@function
